//
// Generated by NVIDIA NVVM Compiler
//
// Compiler Build ID: CL-36424714
// Cuda compilation tools, release 13.0, V13.0.88
// Based on NVVM 20.0.0
//

.version 9.0
.target sm_100
.address_size 64

	// .globl	_Z7toUpperv
.global .align 1 .b8 d_string[256];

.visible .entry _Z7toUpperv()
{
	.reg .pred 	%p<2>;
	.reg .b16 	%rs<5>;
	.reg .b32 	%r<2>;
	.reg .b64 	%rd<4>;

	mov.u32 	%r1, %tid.x;
	cvt.u64.u32 	%rd2, %r1;
	mov.u64 	%rd3, d_string;
	add.s64 	%rd1, %rd3, %rd2;
	ld.global.u8 	%rs1, [%rd1];
	add.s16 	%rs2, %rs1, -97;
	and.b16  	%rs3, %rs2, 255;
	setp.gt.u16 	%p1, %rs3, 25;
	@%p1 bra 	$L__BB0_2;
	add.s16 	%rs4, %rs1, -32;
	st.global.u8 	[%rd1], %rs4;
$L__BB0_2:
	ret;

}


// ===== COMPILED SASS (sm_100) =====

	.target	sm_100

	.elftype	@"ET_EXEC"


//--------------------- .note.nv.tkinfo           --------------------------
	.section	.note.nv.tkinfo,"",@"SHT_NOTE"
	.sectionflags	@"SHF_NOTE_NV_TKINFO"
	.tkinfo
        /*0018*/ 	.word	0x00000002
        /*0030*/ 	.string	""
        /*0030*/ 	.string	"ptxas"
        /*0030*/ 	.string	"Cuda compilation tools, release 13.0, V13.0.88"
        /*0030*/ 	.string	"Build cuda_13.0.r13.0/compiler.36424714_0"
        /*0030*/ 	.string	"-arch sm_100 -m 64 "



//--------------------- .note.nv.cuinfo           --------------------------
	.section	.note.nv.cuinfo,"",@"SHT_NOTE"
	.sectionflags	@"SHF_NOTE_NV_CUINFO"
        /*0018*/ 	.short	0x0002
        /*001a*/ 	.short	0x0064
        /*001c*/ 	.short	0x0082
	.zero		2


//--------------------- .nv.info                  --------------------------
	.section	.nv.info,"",@"SHT_CUDA_INFO"
	.align	4


	//----- nvinfo : EIATTR_REGCOUNT
	.align		4
        /*0000*/ 	.byte	0x04, 0x2f
        /*0002*/ 	.short	(.L_2 - .L_1)
	.align		4
.L_1:
        /*0004*/ 	.word	index@(_Z7toUpperv)
        /*0008*/ 	.word	0x00000008


	//----- nvinfo : EIATTR_FRAME_SIZE
	.align		4
.L_2:
        /*000c*/ 	.byte	0x04, 0x11
        /*000e*/ 	.short	(.L_4 - .L_3)
	.align		4
.L_3:
        /*0010*/ 	.word	index@(_Z7toUpperv)
        /*0014*/ 	.word	0x00000000


	//----- nvinfo : EIATTR_MIN_STACK_SIZE
	.align		4
.L_4:
        /*0018*/ 	.byte	0x04, 0x12
        /*001a*/ 	.short	(.L_6 - .L_5)
	.align		4
.L_5:
        /*001c*/ 	.word	index@(_Z7toUpperv)
        /*0020*/ 	.word	0x00000000
.L_6:


//--------------------- .nv.compat                --------------------------
	.section	.nv.compat,"",@"SHT_CUDA_COMPAT_INFO"
	.align	4
        /*0000*/ 	.byte	0x02, 0x09, 0x00, 0x00, 0x02, 0x02, 0x01, 0x00, 0x02, 0x05, 0x05, 0x00, 0x03, 0x07, 0x01, 0x01
        /*0010*/ 	.byte	0x02, 0x03, 0x00, 0x00, 0x02, 0x06, 0x01, 0x00, 0x04, 0x0b, 0x08, 0x00, 0x09, 0x00, 0x00, 0x00
        /*0020*/ 	.byte	0x00, 0x00, 0x00, 0x00


//--------------------- .nv.info._Z7toUpperv      --------------------------
	.section	.nv.info._Z7toUpperv,"",@"SHT_CUDA_INFO"
	.sectionflags	@""
	.align	4


	//----- nvinfo : EIATTR_CUDA_API_VERSION
	.align		4
        /*0000*/ 	.byte	0x04, 0x37
        /*0002*/ 	.short	(.L_8 - .L_7)
.L_7:
        /*0004*/ 	.word	0x00000082


	//----- nvinfo : EIATTR_SPARSE_MMA_MASK
	.align		4
.L_8:
        /*0008*/ 	.byte	0x03, 0x50
        /*000a*/ 	.short	0x0000


	//----- nvinfo : EIATTR_MAXREG_COUNT
	.align		4
        /*000c*/ 	.byte	0x03, 0x1b
        /*000e*/ 	.short	0x00ff


	//----- nvinfo : EIATTR_MERCURY_ISA_VERSION
	.align		4
        /*0010*/ 	.byte	0x03, 0x5f
        /*0012*/ 	.short	0x0101


	//----- nvinfo : EIATTR_VRC_CTA_INIT_COUNT
	.align		4
        /*0014*/ 	.byte	0x02, 0x4a
	.zero		1
	.zero		1


	//----- nvinfo : EIATTR_EXIT_INSTR_OFFSETS
	.align		4
        /*0018*/ 	.byte	0x04, 0x1c
        /*001a*/ 	.short	(.L_10 - .L_9)


	//   ....[0]....
.L_9:
        /*001c*/ 	.word	0x000000a0


	//   ....[1]....
        /*0020*/ 	.word	0x000000d0


	//----- nvinfo : EIATTR_SW_WAR
	.align		4
.L_10:
        /*0024*/ 	.byte	0x04, 0x36
        /*0026*/ 	.short	(.L_12 - .L_11)
.L_11:
        /*0028*/ 	.word	0x00000008
.L_12:


//--------------------- .nv.callgraph             --------------------------
	.section	.nv.callgraph,"",@"SHT_CUDA_CALLGRAPH"
	.align	4
	.sectionentsize	8
	.align		4
        /*0000*/ 	.word	0x00000000
	.align		4
        /*0004*/ 	.word	0xffffffff
	.align		4
        /*0008*/ 	.word	0x00000000
	.align		4
        /*000c*/ 	.word	0xfffffffe
	.align		4
        /*0010*/ 	.word	0x00000000
	.align		4
        /*0014*/ 	.word	0xfffffffd
	.align		4
        /*0018*/ 	.word	0x00000000
	.align		4
        /*001c*/ 	.word	0xfffffffc


//--------------------- .nv.constant4             --------------------------
	.section	.nv.constant4,"a",@progbits
	.align	8
	.align		8
.nv.constant4:
        /*0000*/ 	.dword	d_string


//--------------------- .text._Z7toUpperv         --------------------------
	.section	.text._Z7toUpperv,"ax",@progbits
	.align	128
        .global         _Z7toUpperv
        .type           _Z7toUpperv,@function
        .size           _Z7toUpperv,(.L_x_1 - _Z7toUpperv)
        .other          _Z7toUpperv,@"STO_CUDA_ENTRY STV_DEFAULT"
_Z7toUpperv:
.text._Z7toUpperv:
[----:B------:R-:W-:Y:S01]  /*0000*/  LDC R1, c[0x0][0x37c] ;  /* 0x0000df00ff017b82 */ /* 0x000fe20000000800 */
[----:B------:R-:W0:Y:S01]  /*0010*/  S2R R2, SR_TID.X ;  /* 0x0000000000027919 */ /* 0x000e220000002100 */
[----:B------:R-:W0:Y:S01]  /*0020*/  LDCU.64 UR6, c[0x4][URZ] ;  /* 0x01000000ff0677ac */ /* 0x000e220008000a00 */
[----:B------:R-:W1:Y:S01]  /*0030*/  LDCU.64 UR4, c[0x0][0x358] ;  /* 0x00006b00ff0477ac */ /* 0x000e620008000a00 */
[----:B0-----:R-:W-:-:S05]  /*0040*/  IADD3 R2, P0, PT, R2, UR6, RZ ;  /* 0x0000000602027c10 */ /* 0x001fca000ff1e0ff */
[----:B------:R-:W-:-:S05]  /*0050*/  IMAD.X R3, RZ, RZ, UR7, P0 ;  /* 0x00000007ff037e24 */ /* 0x000fca00080e06ff */
[----:B-1----:R-:W2:Y:S02]  /*0060*/  LDG.E.U8 R0, desc[UR4][R2.64] ;  /* 0x0000000402007981 */ /* 0x002ea4000c1e1100 */
[----:B--2---:R-:W-:-:S05]  /*0070*/  VIADD R4, R0, 0xffffff9f ;  /* 0xffffff9f00047836 */ /* 0x004fca0000000000 */
[----:B------:R-:W-:-:S04]  /*0080*/  LOP3.LUT R4, R4, 0xff, RZ, 0xc0, !PT ;  /* 0x000000ff04047812 */ /* 0x000fc800078ec0ff */
[----:B------:R-:W-:-:S13]  /*0090*/  ISETP.GT.U32.AND P0, PT, R4, 0x19, PT ;  /* 0x000000190400780c */ /* 0x000fda0003f04070 */
[----:B------:R-:W-:Y:S05]  /*00a0*/  @P0 EXIT ;  /* 0x000000000000094d */ /* 0x000fea0003800000 */
[----:B------:R-:W-:-:S05]  /*00b0*/  VIADD R5, R0, 0xffffffe0 ;  /* 0xffffffe000057836 */ /* 0x000fca0000000000 */
[----:B------:R-:W-:Y:S01]  /*00c0*/  STG.E.U8 desc[UR4][R2.64], R5 ;  /* 0x0000000502007986 */ /* 0x000fe2000c101104 */
[----:B------:R-:W-:Y:S05]  /*00d0*/  EXIT ;  /* 0x000000000000794d */ /* 0x000fea0003800000 */
.L_x_0:
[----:B------:R-:W-:-:S00]  /*00e0*/  BRA `(.L_x_0) ;  /* 0xfffffffc00fc7947 */ /* 0x000fc0000383ffff */
[----:B------:R-:W-:-:S00]  /*00f0*/  NOP ;  /* 0x0000000000007918 */ /* 0x000fc00000000000 */
        /* <DEDUP_REMOVED lines=8> */
.L_x_1:


//--------------------- .nv.shared.reserved.0     --------------------------
	.section	.nv.shared.reserved.0,"aw",@nobits
	.weak		__nv_reservedSMEM_offset_0_alias
	.size		__nv_reservedSMEM_offset_0_alias, 0, 64
	.other		__nv_reservedSMEM_offset_0_alias,@"STO_CUDA_RESERVED_SHARED STV_DEFAULT"
__nv_reservedSMEM_offset_0_alias:
	.zero		0
	.zero		64


//--------------------- .nv.global                --------------------------
	.section	.nv.global,"aw",@nobits
.nv.global:
	.type		d_string,@object
	.size		d_string,(.L_0 - d_string)
d_string:
	.zero		256
.L_0:


//--------------------- .nv.constant0._Z7toUpperv --------------------------
	.section	.nv.constant0._Z7toUpperv,"a",@progbits
	.sectionflags	@""
	.align	4
.nv.constant0._Z7toUpperv:
	.zero		896


//--------------------- SYMBOLS --------------------------

	.type		.nv.reservedSmem.offset0,@object
	.size		.nv.reservedSmem.offset0,0x4
